//
// Generated by NVIDIA NVVM Compiler
//
// Compiler Build ID: CL-36424714
// Cuda compilation tools, release 13.0, V13.0.88
// Based on NVVM 20.0.0
//

.version 9.0
.target sm_100
.address_size 64

	// .globl	_Z3sumPfS_S_

.visible .entry _Z3sumPfS_S_(
	.param .u64 .ptr .align 1 _Z3sumPfS_S__param_0,
	.param .u64 .ptr .align 1 _Z3sumPfS_S__param_1,
	.param .u64 .ptr .align 1 _Z3sumPfS_S__param_2
)
{
	.reg .pred 	%p<2>;
	.reg .b32 	%r<5>;
	.reg .b32 	%f<4>;
	.reg .b64 	%rd<11>;

	ld.param.u64 	%rd1, [_Z3sumPfS_S__param_0];
	ld.param.u64 	%rd2, [_Z3sumPfS_S__param_1];
	ld.param.u64 	%rd3, [_Z3sumPfS_S__param_2];
	mov.u32 	%r2, %ntid.x;
	mov.u32 	%r3, %ctaid.x;
	mov.u32 	%r4, %tid.x;
	mad.lo.s32 	%r1, %r2, %r3, %r4;
	setp.gt.s32 	%p1, %r1, 65563;
	@%p1 bra 	$L__BB0_2;
	cvta.to.global.u64 	%rd4, %rd1;
	cvta.to.global.u64 	%rd5, %rd2;
	cvta.to.global.u64 	%rd6, %rd3;
	mul.wide.s32 	%rd7, %r1, 4;
	add.s64 	%rd8, %rd4, %rd7;
	ld.global.f32 	%f1, [%rd8];
	add.s64 	%rd9, %rd5, %rd7;
	ld.global.f32 	%f2, [%rd9];
	add.f32 	%f3, %f1, %f2;
	add.s64 	%rd10, %rd6, %rd7;
	st.global.f32 	[%rd10], %f3;
$L__BB0_2:
	ret;

}


// ===== COMPILED SASS (sm_100) =====

	.target	sm_100

	.elftype	@"ET_EXEC"


//--------------------- .note.nv.tkinfo           --------------------------
	.section	.note.nv.tkinfo,"",@"SHT_NOTE"
	.sectionflags	@"SHF_NOTE_NV_TKINFO"
	.tkinfo
        /*0018*/ 	.word	0x00000002
        /*0030*/ 	.string	""
        /*0030*/ 	.string	"ptxas"
        /*0030*/ 	.string	"Cuda compilation tools, release 13.0, V13.0.88"
        /*0030*/ 	.string	"Build cuda_13.0.r13.0/compiler.36424714_0"
        /*0030*/ 	.string	"-arch sm_100 -m 64 "



//--------------------- .note.nv.cuinfo           --------------------------
	.section	.note.nv.cuinfo,"",@"SHT_NOTE"
	.sectionflags	@"SHF_NOTE_NV_CUINFO"
        /*0018*/ 	.short	0x0002
        /*001a*/ 	.short	0x0064
        /*001c*/ 	.short	0x0082
	.zero		2


//--------------------- .nv.info                  --------------------------
	.section	.nv.info,"",@"SHT_CUDA_INFO"
	.align	4


	//----- nvinfo : EIATTR_REGCOUNT
	.align		4
        /*0000*/ 	.byte	0x04, 0x2f
        /*0002*/ 	.short	(.L_1 - .L_0)
	.align		4
.L_0:
        /*0004*/ 	.word	index@(_Z3sumPfS_S_)
        /*0008*/ 	.word	0x0000000c


	//----- nvinfo : EIATTR_FRAME_SIZE
	.align		4
.L_1:
        /*000c*/ 	.byte	0x04, 0x11
        /*000e*/ 	.short	(.L_3 - .L_2)
	.align		4
.L_2:
        /*0010*/ 	.word	index@(_Z3sumPfS_S_)
        /*0014*/ 	.word	0x00000000


	//----- nvinfo : EIATTR_MIN_STACK_SIZE
	.align		4
.L_3:
        /*0018*/ 	.byte	0x04, 0x12
        /*001a*/ 	.short	(.L_5 - .L_4)
	.align		4
.L_4:
        /*001c*/ 	.word	index@(_Z3sumPfS_S_)
        /*0020*/ 	.word	0x00000000
.L_5:


//--------------------- .nv.compat                --------------------------
	.section	.nv.compat,"",@"SHT_CUDA_COMPAT_INFO"
	.align	4
        /*0000*/ 	.byte	0x02, 0x09, 0x00, 0x00, 0x02, 0x02, 0x01, 0x00, 0x02, 0x05, 0x05, 0x00, 0x03, 0x07, 0x01, 0x01
        /*0010*/ 	.byte	0x02, 0x03, 0x00, 0x00, 0x02, 0x06, 0x01, 0x00, 0x04, 0x0b, 0x08, 0x00, 0x09, 0x00, 0x00, 0x00
        /*0020*/ 	.byte	0x00, 0x00, 0x00, 0x00


//--------------------- .nv.info._Z3sumPfS_S_     --------------------------
	.section	.nv.info._Z3sumPfS_S_,"",@"SHT_CUDA_INFO"
	.sectionflags	@""
	.align	4


	//----- nvinfo : EIATTR_CUDA_API_VERSION
	.align		4
        /*0000*/ 	.byte	0x04, 0x37
        /*0002*/ 	.short	(.L_7 - .L_6)
.L_6:
        /*0004*/ 	.word	0x00000082


	//----- nvinfo : EIATTR_KPARAM_INFO
	.align		4
.L_7:
        /*0008*/ 	.byte	0x04, 0x17
        /*000a*/ 	.short	(.L_9 - .L_8)
.L_8:
        /*000c*/ 	.word	0x00000000
        /*0010*/ 	.short	0x0002
        /*0012*/ 	.short	0x0010
        /*0014*/ 	.byte	0x00, 0xf5, 0x21, 0x00


	//----- nvinfo : EIATTR_KPARAM_INFO
	.align		4
.L_9:
        /*0018*/ 	.byte	0x04, 0x17
        /*001a*/ 	.short	(.L_11 - .L_10)
.L_10:
        /*001c*/ 	.word	0x00000000
        /*0020*/ 	.short	0x0001
        /*0022*/ 	.short	0x0008
        /*0024*/ 	.byte	0x00, 0xf5, 0x21, 0x00


	//----- nvinfo : EIATTR_KPARAM_INFO
	.align		4
.L_11:
        /*0028*/ 	.byte	0x04, 0x17
        /*002a*/ 	.short	(.L_13 - .L_12)
.L_12:
        /*002c*/ 	.word	0x00000000
        /*0030*/ 	.short	0x0000
        /*0032*/ 	.short	0x0000
        /*0034*/ 	.byte	0x00, 0xf5, 0x21, 0x00


	//----- nvinfo : EIATTR_SPARSE_MMA_MASK
	.align		4
.L_13:
        /*0038*/ 	.byte	0x03, 0x50
        /*003a*/ 	.short	0x0000


	//----- nvinfo : EIATTR_MAXREG_COUNT
	.align		4
        /*003c*/ 	.byte	0x03, 0x1b
        /*003e*/ 	.short	0x00ff


	//----- nvinfo : EIATTR_MERCURY_ISA_VERSION
	.align		4
        /*0040*/ 	.byte	0x03, 0x5f
        /*0042*/ 	.short	0x0101


	//----- nvinfo : EIATTR_VRC_CTA_INIT_COUNT
	.align		4
        /*0044*/ 	.byte	0x02, 0x4a
	.zero		1
	.zero		1


	//----- nvinfo : EIATTR_EXIT_INSTR_OFFSETS
	.align		4
        /*0048*/ 	.byte	0x04, 0x1c
        /*004a*/ 	.short	(.L_15 - .L_14)


	//   ....[0]....
.L_14:
        /*004c*/ 	.word	0x00000060


	//   ....[1]....
        /*0050*/ 	.word	0x00000120


	//----- nvinfo : EIATTR_CBANK_PARAM_SIZE
	.align		4
.L_15:
        /*0054*/ 	.byte	0x03, 0x19
        /*0056*/ 	.short	0x0018


	//----- nvinfo : EIATTR_PARAM_CBANK
	.align		4
        /*0058*/ 	.byte	0x04, 0x0a
        /*005a*/ 	.short	(.L_17 - .L_16)
	.align		4
.L_16:
        /*005c*/ 	.word	index@(.nv.constant0._Z3sumPfS_S_)
        /*0060*/ 	.short	0x0380
        /*0062*/ 	.short	0x0018


	//----- nvinfo : EIATTR_SW_WAR
	.align		4
.L_17:
        /*0064*/ 	.byte	0x04, 0x36
        /*0066*/ 	.short	(.L_19 - .L_18)
.L_18:
        /*0068*/ 	.word	0x00000008
.L_19:


//--------------------- .nv.callgraph             --------------------------
	.section	.nv.callgraph,"",@"SHT_CUDA_CALLGRAPH"
	.align	4
	.sectionentsize	8
	.align		4
        /*0000*/ 	.word	0x00000000
	.align		4
        /*0004*/ 	.word	0xffffffff
	.align		4
        /*0008*/ 	.word	0x00000000
	.align		4
        /*000c*/ 	.word	0xfffffffe
	.align		4
        /*0010*/ 	.word	0x00000000
	.align		4
        /*0014*/ 	.word	0xfffffffd
	.align		4
        /*0018*/ 	.word	0x00000000
	.align		4
        /*001c*/ 	.word	0xfffffffc


//--------------------- .text._Z3sumPfS_S_        --------------------------
	.section	.text._Z3sumPfS_S_,"ax",@progbits
	.align	128
        .global         _Z3sumPfS_S_
        .type           _Z3sumPfS_S_,@function
        .size           _Z3sumPfS_S_,(.L_x_1 - _Z3sumPfS_S_)
        .other          _Z3sumPfS_S_,@"STO_CUDA_ENTRY STV_DEFAULT"
_Z3sumPfS_S_:
.text._Z3sumPfS_S_:
[----:B------:R-:W-:Y:S01]  /*0000*/  LDC R1, c[0x0][0x37c] ;  /* 0x0000df00ff017b82 */ /* 0x000fe20000000800 */
[----:B------:R-:W0:Y:S01]  /*0010*/  S2R R9, SR_CTAID.X ;  /* 0x0000000000097919 */ /* 0x000e220000002500 */
[----:B------:R-:W0:Y:S01]  /*0020*/  LDCU UR4, c[0x0][0x360] ;  /* 0x00006c00ff0477ac */ /* 0x000e220008000800 */
[----:B------:R-:W0:Y:S02]  /*0030*/  S2R R0, SR_TID.X ;  /* 0x0000000000007919 */ /* 0x000e240000002100 */
[----:B0-----:R-:W-:-:S05]  /*0040*/  IMAD R9, R9, UR4, R0 ;  /* 0x0000000409097c24 */ /* 0x001fca000f8e0200 */
[----:B------:R-:W-:-:S13]  /*0050*/  ISETP.GT.AND P0, PT, R9, 0x1001b, PT ;  /* 0x0001001b0900780c */ /* 0x000fda0003f04270 */
[----:B------:R-:W-:Y:S05]  /*0060*/  @P0 EXIT ;  /* 0x000000000000094d */ /* 0x000fea0003800000 */
[----:B------:R-:W0:Y:S01]  /*0070*/  LDC.64 R2, c[0x0][0x380] ;  /* 0x0000e000ff027b82 */ /* 0x000e220000000a00 */
[----:B------:R-:W1:Y:S07]  /*0080*/  LDCU.64 UR4, c[0x0][0x358] ;  /* 0x00006b00ff0477ac */ /* 0x000e6e0008000a00 */
[----:B------:R-:W2:Y:S08]  /*0090*/  LDC.64 R4, c[0x0][0x388] ;  /* 0x0000e200ff047b82 */ /* 0x000eb00000000a00 */
[----:B------:R-:W3:Y:S01]  /*00a0*/  LDC.64 R6, c[0x0][0x390] ;  /* 0x0000e400ff067b82 */ /* 0x000ee20000000a00 */
[----:B0-----:R-:W-:-:S06]  /*00b0*/  IMAD.WIDE R2, R9, 0x4, R2 ;  /* 0x0000000409027825 */ /* 0x001fcc00078e0202 */
[----:B-1----:R-:W4:Y:S01]  /*00c0*/  LDG.E R2, desc[UR4][R2.64] ;  /* 0x0000000402027981 */ /* 0x002f22000c1e1900 */
[----:B--2---:R-:W-:-:S06]  /*00d0*/  IMAD.WIDE R4, R9, 0x4, R4 ;  /* 0x0000000409047825 */ /* 0x004fcc00078e0204 */
[----:B------:R-:W4:Y:S01]  /*00e0*/  LDG.E R5, desc[UR4][R4.64] ;  /* 0x0000000404057981 */ /* 0x000f22000c1e1900 */
[----:B---3--:R-:W-:-:S04]  /*00f0*/  IMAD.WIDE R6, R9, 0x4, R6 ;  /* 0x0000000409067825 */ /* 0x008fc800078e0206 */
[----:B----4-:R-:W-:-:S05]  /*0100*/  FADD R9, R2, R5 ;  /* 0x0000000502097221 */ /* 0x010fca0000000000 */
[----:B------:R-:W-:Y:S01]  /*0110*/  STG.E desc[UR4][R6.64], R9 ;  /* 0x0000000906007986 */ /* 0x000fe2000c101904 */
[----:B------:R-:W-:Y:S05]  /*0120*/  EXIT ;  /* 0x000000000000794d */ /* 0x000fea0003800000 */
.L_x_0:
[----:B------:R-:W-:-:S00]  /*0130*/  BRA `(.L_x_0) ;  /* 0xfffffffc00fc7947 */ /* 0x000fc0000383ffff */
[----:B------:R-:W-:-:S00]  /*0140*/  NOP ;  /* 0x0000000000007918 */ /* 0x000fc00000000000 */
        /* <DEDUP_REMOVED lines=11> */
.L_x_1:


//--------------------- .nv.shared.reserved.0     --------------------------
	.section	.nv.shared.reserved.0,"aw",@nobits
	.weak		__nv_reservedSMEM_offset_0_alias
	.size		__nv_reservedSMEM_offset_0_alias, 0, 64
	.other		__nv_reservedSMEM_offset_0_alias,@"STO_CUDA_RESERVED_SHARED STV_DEFAULT"
__nv_reservedSMEM_offset_0_alias:
	.zero		0
	.zero		64


//--------------------- .nv.constant0._Z3sumPfS_S_ --------------------------
	.section	.nv.constant0._Z3sumPfS_S_,"a",@progbits
	.sectionflags	@""
	.align	4
.nv.constant0._Z3sumPfS_S_:
	.zero		920


//--------------------- SYMBOLS --------------------------

	.type		.nv.reservedSmem.offset0,@object
	.size		.nv.reservedSmem.offset0,0x4
